//
// Generated by NVIDIA NVVM Compiler
//
// Compiler Build ID: CL-36424714
// Cuda compilation tools, release 13.0, V13.0.88
// Based on NVVM 20.0.0
//

.version 9.0
.target sm_100
.address_size 64

	// .globl	_Z15unique_idx_calcPi
.extern .func  (.param .b32 func_retval0) vprintf
(
	.param .b64 vprintf_param_0,
	.param .b64 vprintf_param_1
)
;
.global .align 1 .b8 $str[41] = {120, 95, 111, 102, 102, 115, 101, 116, 61, 37, 100, 32, 121, 95, 111, 102, 102, 115, 101, 116, 61, 37, 100, 32, 37, 100, 32, 105, 110, 112, 117, 116, 91, 37, 100, 93, 61, 37, 100, 10};

.visible .entry _Z15unique_idx_calcPi(
	.param .u64 .ptr .align 1 _Z15unique_idx_calcPi_param_0
)
{
	.local .align 8 .b8 	__local_depot0[24];
	.reg .b64 	%SP;
	.reg .b64 	%SPL;
	.reg .b32 	%r<14>;
	.reg .b64 	%rd<9>;

	mov.u64 	%SPL, __local_depot0;
	cvta.local.u64 	%SP, %SPL;
	ld.param.u64 	%rd1, [_Z15unique_idx_calcPi_param_0];
	cvta.to.global.u64 	%rd2, %rd1;
	add.u64 	%rd3, %SP, 0;
	add.u64 	%rd4, %SPL, 0;
	mov.u32 	%r1, %ntid.x;
	mov.u32 	%r2, %ctaid.x;
	mul.lo.s32 	%r3, %r1, %r2;
	mov.u32 	%r4, %nctaid.x;
	mul.lo.s32 	%r5, %r1, %r4;
	mov.u32 	%r6, %ctaid.y;
	mul.lo.s32 	%r7, %r5, %r6;
	mov.u32 	%r8, %tid.x;
	add.s32 	%r9, %r3, %r8;
	add.s32 	%r10, %r9, %r7;
	mul.wide.s32 	%rd5, %r10, 4;
	add.s64 	%rd6, %rd2, %rd5;
	ld.global.u32 	%r11, [%rd6];
	st.local.v2.u32 	[%rd4], {%r3, %r7};
	st.local.v2.u32 	[%rd4+8], {%r10, %r10};
	st.local.u32 	[%rd4+16], %r11;
	mov.u64 	%rd7, $str;
	cvta.global.u64 	%rd8, %rd7;
	{ // callseq 0, 0
	.param .b64 param0;
	st.param.b64 	[param0], %rd8;
	.param .b64 param1;
	st.param.b64 	[param1], %rd3;
	.param .b32 retval0;
	call.uni (retval0), 
	vprintf, 
	(
	param0, 
	param1
	);
	ld.param.b32 	%r12, [retval0];
	} // callseq 0
	ret;

}


// ===== COMPILED SASS (sm_100) =====

	.target	sm_100

	.elftype	@"ET_EXEC"


//--------------------- .note.nv.tkinfo           --------------------------
	.section	.note.nv.tkinfo,"",@"SHT_NOTE"
	.sectionflags	@"SHF_NOTE_NV_TKINFO"
	.tkinfo
        /*0018*/ 	.word	0x00000002
        /*0030*/ 	.string	""
        /*0030*/ 	.string	"ptxas"
        /*0030*/ 	.string	"Cuda compilation tools, release 13.0, V13.0.88"
        /*0030*/ 	.string	"Build cuda_13.0.r13.0/compiler.36424714_0"
        /*0030*/ 	.string	"-arch sm_100 -m 64 "



//--------------------- .note.nv.cuinfo           --------------------------
	.section	.note.nv.cuinfo,"",@"SHT_NOTE"
	.sectionflags	@"SHF_NOTE_NV_CUINFO"
        /*0018*/ 	.short	0x0002
        /*001a*/ 	.short	0x0064
        /*001c*/ 	.short	0x0082
	.zero		2


//--------------------- .nv.info                  --------------------------
	.section	.nv.info,"",@"SHT_CUDA_INFO"
	.align	4


	//----- nvinfo : EIATTR_REGCOUNT
	.align		4
        /*0000*/ 	.byte	0x04, 0x2f
        /*0002*/ 	.short	(.L_2 - .L_1)
	.align		4
.L_1:
        /*0004*/ 	.word	index@(_Z15unique_idx_calcPi)
        /*0008*/ 	.word	0x00000018


	//----- nvinfo : EIATTR_FRAME_SIZE
	.align		4
.L_2:
        /*000c*/ 	.byte	0x04, 0x11
        /*000e*/ 	.short	(.L_4 - .L_3)
	.align		4
.L_3:
        /*0010*/ 	.word	index@(_Z15unique_idx_calcPi)
        /*0014*/ 	.word	0x00000018


	//----- nvinfo : EIATTR_MIN_STACK_SIZE
	.align		4
.L_4:
        /*0018*/ 	.byte	0x04, 0x12
        /*001a*/ 	.short	(.L_6 - .L_5)
	.align		4
.L_5:
        /*001c*/ 	.word	index@(_Z15unique_idx_calcPi)
        /*0020*/ 	.word	0x00000018
.L_6:


//--------------------- .nv.compat                --------------------------
	.section	.nv.compat,"",@"SHT_CUDA_COMPAT_INFO"
	.align	4
        /*0000*/ 	.byte	0x02, 0x09, 0x00, 0x00, 0x02, 0x02, 0x01, 0x00, 0x02, 0x05, 0x05, 0x00, 0x03, 0x07, 0x01, 0x01
        /*0010*/ 	.byte	0x02, 0x03, 0x00, 0x00, 0x02, 0x06, 0x01, 0x00, 0x04, 0x0b, 0x08, 0x00, 0x09, 0x00, 0x00, 0x00
        /*0020*/ 	.byte	0x00, 0x00, 0x00, 0x00


//--------------------- .nv.info._Z15unique_idx_calcPi --------------------------
	.section	.nv.info._Z15unique_idx_calcPi,"",@"SHT_CUDA_INFO"
	.sectionflags	@""
	.align	4


	//----- nvinfo : EIATTR_CUDA_API_VERSION
	.align		4
        /*0000*/ 	.byte	0x04, 0x37
        /*0002*/ 	.short	(.L_8 - .L_7)
.L_7:
        /*0004*/ 	.word	0x00000082


	//----- nvinfo : EIATTR_KPARAM_INFO
	.align		4
.L_8:
        /*0008*/ 	.byte	0x04, 0x17
        /*000a*/ 	.short	(.L_10 - .L_9)
.L_9:
        /*000c*/ 	.word	0x00000000
        /*0010*/ 	.short	0x0000
        /*0012*/ 	.short	0x0000
        /*0014*/ 	.byte	0x00, 0xf5, 0x21, 0x00


	//----- nvinfo : EIATTR_SPARSE_MMA_MASK
	.align		4
.L_10:
        /*0018*/ 	.byte	0x03, 0x50
        /*001a*/ 	.short	0x0000


	//----- nvinfo : EIATTR_MAXREG_COUNT
	.align		4
        /*001c*/ 	.byte	0x03, 0x1b
        /*001e*/ 	.short	0x00ff


	//----- nvinfo : EIATTR_EXTERNS
	.align		4
        /*0020*/ 	.byte	0x04, 0x0f
        /*0022*/ 	.short	(.L_12 - .L_11)


	//   ....[0]....
	.align		4
.L_11:
        /*0024*/ 	.word	index@(vprintf)


	//----- nvinfo : EIATTR_MERCURY_ISA_VERSION
	.align		4
.L_12:
        /*0028*/ 	.byte	0x03, 0x5f
        /*002a*/ 	.short	0x0101


	//----- nvinfo : EIATTR_VRC_CTA_INIT_COUNT
	.align		4
        /*002c*/ 	.byte	0x02, 0x4a
	.zero		1
	.zero		1


	//----- nvinfo : EIATTR_SYSCALL_OFFSETS
	.align		4
        /*0030*/ 	.byte	0x04, 0x46
        /*0032*/ 	.short	(.L_14 - .L_13)


	//   ....[0]....
.L_13:
        /*0034*/ 	.word	0x000001d0


	//----- nvinfo : EIATTR_EXIT_INSTR_OFFSETS
	.align		4
.L_14:
        /*0038*/ 	.byte	0x04, 0x1c
        /*003a*/ 	.short	(.L_16 - .L_15)


	//   ....[0]....
.L_15:
        /*003c*/ 	.word	0x000001e0


	//----- nvinfo : EIATTR_CBANK_PARAM_SIZE
	.align		4
.L_16:
        /*0040*/ 	.byte	0x03, 0x19
        /*0042*/ 	.short	0x0008


	//----- nvinfo : EIATTR_PARAM_CBANK
	.align		4
        /*0044*/ 	.byte	0x04, 0x0a
        /*0046*/ 	.short	(.L_18 - .L_17)
	.align		4
.L_17:
        /*0048*/ 	.word	index@(.nv.constant0._Z15unique_idx_calcPi)
        /*004c*/ 	.short	0x0380
        /*004e*/ 	.short	0x0008


	//----- nvinfo : EIATTR_SW_WAR
	.align		4
.L_18:
        /*0050*/ 	.byte	0x04, 0x36
        /*0052*/ 	.short	(.L_20 - .L_19)
.L_19:
        /*0054*/ 	.word	0x00000008
.L_20:


//--------------------- .nv.callgraph             --------------------------
	.section	.nv.callgraph,"",@"SHT_CUDA_CALLGRAPH"
	.align	4
	.sectionentsize	8
	.align		4
        /*0000*/ 	.word	0x00000000
	.align		4
        /*0004*/ 	.word	0xffffffff
	.align		4
        /*0008*/ 	.word	index@(_Z15unique_idx_calcPi)
	.align		4
        /*000c*/ 	.word	index@(vprintf)
	.align		4
        /*0010*/ 	.word	0x00000000
	.align		4
        /*0014*/ 	.word	0xfffffffe
	.align		4
        /*0018*/ 	.word	0x00000000
	.align		4
        /*001c*/ 	.word	0xfffffffd
	.align		4
        /*0020*/ 	.word	0x00000000
	.align		4
        /*0024*/ 	.word	0xfffffffc


//--------------------- .nv.constant4             --------------------------
	.section	.nv.constant4,"a",@progbits
	.align	8
	.align		8
.nv.constant4:
        /*0000*/ 	.dword	vprintf
	.align		8
        /*0008*/ 	.dword	$str


//--------------------- .text._Z15unique_idx_calcPi --------------------------
	.section	.text._Z15unique_idx_calcPi,"ax",@progbits
	.align	128
        .global         _Z15unique_idx_calcPi
        .type           _Z15unique_idx_calcPi,@function
        .size           _Z15unique_idx_calcPi,(.L_x_2 - _Z15unique_idx_calcPi)
        .other          _Z15unique_idx_calcPi,@"STO_CUDA_ENTRY STV_DEFAULT"
_Z15unique_idx_calcPi:
.text._Z15unique_idx_calcPi:
[----:B------:R-:W0:Y:S01]  /*0000*/  LDC R1, c[0x0][0x37c] ;  /* 0x0000df00ff017b82 */ /* 0x000e220000000800 */
[----:B------:R-:W1:Y:S01]  /*0010*/  S2R R2, SR_CTAID.X ;  /* 0x0000000000027919 */ /* 0x000e620000002500 */
[----:B------:R-:W2:Y:S06]  /*0020*/  LDCU UR5, c[0x0][0x2fc] ;  /* 0x00005f80ff0577ac */ /* 0x000eac0008000800 */
[----:B------:R-:W3:Y:S01]  /*0030*/  LDC.64 R10, c[0x0][0x380] ;  /* 0x0000e000ff0a7b82 */ /* 0x000ee20000000a00 */
[----:B0-----:R-:W-:Y:S01]  /*0040*/  VIADD R1, R1, 0xffffffe8 ;  /* 0xffffffe801017836 */ /* 0x001fe20000000000 */
[----:B------:R-:W0:Y:S01]  /*0050*/  S2R R3, SR_CTAID.Y ;  /* 0x0000000000037919 */ /* 0x000e220000002600 */
[----:B------:R-:W4:Y:S01]  /*0060*/  LDCU UR8, c[0x0][0x360] ;  /* 0x00006c00ff0877ac */ /* 0x000f220008000800 */
[----:B------:R-:W5:Y:S01]  /*0070*/  S2R R8, SR_TID.X ;  /* 0x0000000000087919 */ /* 0x000f620000002100 */
[----:B------:R-:W4:Y:S01]  /*0080*/  LDCU UR4, c[0x0][0x370] ;  /* 0x00006e00ff0477ac */ /* 0x000f220008000800 */
[----:B------:R-:W2:Y:S01]  /*0090*/  LDCU.64 UR6, c[0x0][0x358] ;  /* 0x00006b00ff0677ac */ /* 0x000ea20008000a00 */
[----:B----4-:R-:W-:-:S02]  /*00a0*/  UIMAD UR4, UR8, UR4, URZ ;  /* 0x00000004080472a4 */ /* 0x010fc4000f8e02ff */
[----:B-1----:R-:W-:-:S04]  /*00b0*/  IMAD R2, R2, UR8, RZ ;  /* 0x0000000802027c24 */ /* 0x002fc8000f8e02ff */
[----:B0-----:R-:W-:-:S05]  /*00c0*/  IMAD R3, R3, UR4, RZ ;  /* 0x0000000403037c24 */ /* 0x001fca000f8e02ff */
[----:B-----5:R-:W-:-:S05]  /*00d0*/  IADD3 R8, PT, PT, R3, R2, R8 ;  /* 0x0000000203087210 */ /* 0x020fca0007ffe008 */
[----:B---3--:R-:W-:-:S06]  /*00e0*/  IMAD.WIDE R10, R8, 0x4, R10 ;  /* 0x00000004080a7825 */ /* 0x008fcc00078e020a */
[----:B--2---:R-:W2:Y:S01]  /*00f0*/  LDG.E R10, desc[UR6][R10.64] ;  /* 0x000000060a0a7981 */ /* 0x004ea2000c1e1900 */
[----:B------:R-:W-:Y:S01]  /*0100*/  MOV R9, R8 ;  /* 0x0000000800097202 */ /* 0x000fe20000000f00 */
[----:B------:R-:W0:Y:S01]  /*0110*/  LDCU UR4, c[0x0][0x2f8] ;  /* 0x00005f00ff0477ac */ /* 0x000e220008000800 */
[----:B------:R-:W-:Y:S01]  /*0120*/  MOV R0, 0x0 ;  /* 0x0000000000007802 */ /* 0x000fe20000000f00 */
[----:B------:R1:W-:Y:S01]  /*0130*/  STL.64 [R1], R2 ;  /* 0x0000000201007387 */ /* 0x0003e20000100a00 */
[----:B------:R-:W3:Y:S02]  /*0140*/  LDCU.64 UR6, c[0x4][0x8] ;  /* 0x01000100ff0677ac */ /* 0x000ee40008000a00 */
[----:B------:R1:W4:Y:S01]  /*0150*/  LDC.64 R12, c[0x4][R0] ;  /* 0x01000000000c7b82 */ /* 0x0003220000000a00 */
[----:B------:R1:W-:Y:S01]  /*0160*/  STL.64 [R1+0x8], R8 ;  /* 0x0000080801007387 */ /* 0x0003e20000100a00 */
[----:B0-----:R-:W-:Y:S01]  /*0170*/  IADD3 R6, P0, PT, R1, UR4, RZ ;  /* 0x0000000401067c10 */ /* 0x001fe2000ff1e0ff */
[----:B---3--:R-:W-:Y:S01]  /*0180*/  IMAD.U32 R4, RZ, RZ, UR6 ;  /* 0x00000006ff047e24 */ /* 0x008fe2000f8e00ff */
[----:B------:R-:W-:-:S03]  /*0190*/  MOV R5, UR7 ;  /* 0x0000000700057c02 */ /* 0x000fc60008000f00 */
[----:B------:R-:W-:Y:S01]  /*01a0*/  IMAD.X R7, RZ, RZ, UR5, P0 ;  /* 0x00000005ff077e24 */ /* 0x000fe200080e06ff */
[----:B--2-4-:R1:W-:Y:S07]  /*01b0*/  STL [R1+0x10], R10 ;  /* 0x0000100a01007387 */ /* 0x0143ee0000100800 */
[----:B------:R-:W-:-:S07]  /*01c0*/  LEPC R20, `(.L_x_0) ;  /* 0x000000001014794e */ /* 0x000fce0000000000 */
[----:B-1----:R-:W-:Y:S05]  /*01d0*/  CALL.ABS.NOINC R12 ;  /* 0x000000000c007343 */ /* 0x002fea0003c00000 */
.L_x_0:
[----:B------:R-:W-:Y:S05]  /*01e0*/  EXIT ;  /* 0x000000000000794d */ /* 0x000fea0003800000 */
.L_x_1:
[----:B------:R-:W-:-:S00]  /*01f0*/  BRA `(.L_x_1) ;  /* 0xfffffffc00fc7947 */ /* 0x000fc0000383ffff */
[----:B------:R-:W-:-:S00]  /*0200*/  NOP ;  /* 0x0000000000007918 */ /* 0x000fc00000000000 */
[----:B------:R-:W-:-:S00]  /*0210*/  NOP ;  /* 0x0000000000007918 */ /* 0x000fc00000000000 */
[----:B------:R-:W-:-:S00]  /*0220*/  NOP ;  /* 0x0000000000007918 */ /* 0x000fc00000000000 */
[----:B------:R-:W-:-:S00]  /*0230*/  NOP ;  /* 0x0000000000007918 */ /* 0x000fc00000000000 */
[----:B------:R-:W-:-:S00]  /*0240*/  NOP ;  /* 0x0000000000007918 */ /* 0x000fc00000000000 */
[----:B------:R-:W-:-:S00]  /*0250*/  NOP ;  /* 0x0000000000007918 */ /* 0x000fc00000000000 */
[----:B------:R-:W-:-:S00]  /*0260*/  NOP ;  /* 0x0000000000007918 */ /* 0x000fc00000000000 */
[----:B------:R-:W-:-:S00]  /*0270*/  NOP ;  /* 0x0000000000007918 */ /* 0x000fc00000000000 */
.L_x_2:


//--------------------- .nv.global.init           --------------------------
	.section	.nv.global.init,"aw",@progbits
.nv.global.init:
	.type		$str,@object
	.size		$str,(.L_0 - $str)
$str:
        /*0000*/ 	.byte	0x78, 0x5f, 0x6f, 0x66, 0x66, 0x73, 0x65, 0x74, 0x3d, 0x25, 0x64, 0x20, 0x79, 0x5f, 0x6f, 0x66
        /*0010*/ 	.byte	0x66, 0x73, 0x65, 0x74, 0x3d, 0x25, 0x64, 0x20, 0x25, 0x64, 0x20, 0x69, 0x6e, 0x70, 0x75, 0x74
        /*0020*/ 	.byte	0x5b, 0x25, 0x64, 0x5d, 0x3d, 0x25, 0x64, 0x0a, 0x00
.L_0:


//--------------------- .nv.shared.reserved.0     --------------------------
	.section	.nv.shared.reserved.0,"aw",@nobits
	.weak		__nv_reservedSMEM_offset_0_alias
	.size		__nv_reservedSMEM_offset_0_alias, 0, 64
	.other		__nv_reservedSMEM_offset_0_alias,@"STO_CUDA_RESERVED_SHARED STV_DEFAULT"
__nv_reservedSMEM_offset_0_alias:
	.zero		0
	.zero		64


//--------------------- .nv.constant0._Z15unique_idx_calcPi --------------------------
	.section	.nv.constant0._Z15unique_idx_calcPi,"a",@progbits
	.sectionflags	@""
	.align	4
.nv.constant0._Z15unique_idx_calcPi:
	.zero		904


//--------------------- SYMBOLS --------------------------

	.type		.nv.reservedSmem.offset0,@object
	.size		.nv.reservedSmem.offset0,0x4
	.type		vprintf,@function
